//
// Generated by NVIDIA NVVM Compiler
//
// Compiler Build ID: CL-36424714
// Cuda compilation tools, release 13.0, V13.0.88
// Based on NVVM 20.0.0
//

.version 9.0
.target sm_100
.address_size 64

	// .globl	_Z14operations_regPiS_S_i
// _ZZ17operations_sharedPiS_S_iE11tmpArray1_s has been demoted
// _ZZ17operations_sharedPiS_S_iE11tmpArray2_s has been demoted
// _ZZ17operations_sharedPiS_S_iE11tmpArray3_s has been demoted

.visible .entry _Z14operations_regPiS_S_i(
	.param .u64 .ptr .align 1 _Z14operations_regPiS_S_i_param_0,
	.param .u64 .ptr .align 1 _Z14operations_regPiS_S_i_param_1,
	.param .u64 .ptr .align 1 _Z14operations_regPiS_S_i_param_2,
	.param .u32 _Z14operations_regPiS_S_i_param_3
)
{
	.reg .pred 	%p<4>;
	.reg .b32 	%r<14>;
	.reg .b64 	%rd<12>;

	ld.param.u64 	%rd2, [_Z14operations_regPiS_S_i_param_0];
	ld.param.u64 	%rd3, [_Z14operations_regPiS_S_i_param_1];
	ld.param.u64 	%rd1, [_Z14operations_regPiS_S_i_param_2];
	ld.param.u32 	%r9, [_Z14operations_regPiS_S_i_param_3];
	cvta.to.global.u64 	%rd4, %rd3;
	cvta.to.global.u64 	%rd5, %rd2;
	mov.u32 	%r10, %tid.x;
	mov.u32 	%r11, %ntid.x;
	mov.u32 	%r12, %ctaid.x;
	mad.lo.s32 	%r1, %r11, %r12, %r10;
	mul.wide.s32 	%rd6, %r1, 4;
	add.s64 	%rd7, %rd5, %rd6;
	ld.global.u32 	%r2, [%rd7];
	add.s64 	%rd8, %rd4, %rd6;
	ld.global.u32 	%r3, [%rd8];
	setp.eq.s32 	%p1, %r9, 3;
	@%p1 bra 	$L__BB0_5;
	setp.eq.s32 	%p2, %r9, 2;
	@%p2 bra 	$L__BB0_4;
	setp.ne.s32 	%p3, %r9, 1;
	@%p3 bra 	$L__BB0_6;
	add.s32 	%r13, %r3, %r2;
	bra.uni 	$L__BB0_7;
$L__BB0_4:
	sub.s32 	%r13, %r2, %r3;
	bra.uni 	$L__BB0_7;
$L__BB0_5:
	mul.lo.s32 	%r13, %r3, %r2;
	bra.uni 	$L__BB0_7;
$L__BB0_6:
	rem.s32 	%r13, %r2, %r3;
$L__BB0_7:
	cvta.to.global.u64 	%rd9, %rd1;
	add.s64 	%rd11, %rd9, %rd6;
	st.global.u32 	[%rd11], %r13;
	ret;

}
	// .globl	_Z17operations_sharedPiS_S_i
.visible .entry _Z17operations_sharedPiS_S_i(
	.param .u64 .ptr .align 1 _Z17operations_sharedPiS_S_i_param_0,
	.param .u64 .ptr .align 1 _Z17operations_sharedPiS_S_i_param_1,
	.param .u64 .ptr .align 1 _Z17operations_sharedPiS_S_i_param_2,
	.param .u32 _Z17operations_sharedPiS_S_i_param_3
)
{
	.reg .pred 	%p<4>;
	.reg .b32 	%r<19>;
	.reg .b64 	%rd<11>;
	// demoted variable
	.shared .align 4 .b8 _ZZ17operations_sharedPiS_S_iE11tmpArray1_s[1024];
	// demoted variable
	.shared .align 4 .b8 _ZZ17operations_sharedPiS_S_iE11tmpArray2_s[1024];
	// demoted variable
	.shared .align 4 .b8 _ZZ17operations_sharedPiS_S_iE11tmpArray3_s[1024];
	ld.param.u64 	%rd4, [_Z17operations_sharedPiS_S_i_param_0];
	ld.param.u64 	%rd5, [_Z17operations_sharedPiS_S_i_param_1];
	ld.param.u64 	%rd6, [_Z17operations_sharedPiS_S_i_param_2];
	ld.param.u32 	%r6, [_Z17operations_sharedPiS_S_i_param_3];
	cvta.to.global.u64 	%rd7, %rd6;
	cvta.to.global.u64 	%rd8, %rd5;
	cvta.to.global.u64 	%rd9, %rd4;
	mov.u32 	%r7, %tid.x;
	mul.wide.u32 	%rd10, %r7, 4;
	add.s64 	%rd1, %rd9, %rd10;
	ld.global.u32 	%r1, [%rd1];
	shl.b32 	%r8, %r7, 2;
	mov.u32 	%r9, _ZZ17operations_sharedPiS_S_iE11tmpArray1_s;
	add.s32 	%r2, %r9, %r8;
	st.shared.u32 	[%r2], %r1;
	add.s64 	%rd2, %rd8, %rd10;
	ld.global.u32 	%r3, [%rd2];
	mov.u32 	%r10, _ZZ17operations_sharedPiS_S_iE11tmpArray2_s;
	add.s32 	%r4, %r10, %r8;
	st.shared.u32 	[%r4], %r3;
	add.s64 	%rd3, %rd7, %rd10;
	mov.u32 	%r11, _ZZ17operations_sharedPiS_S_iE11tmpArray3_s;
	add.s32 	%r5, %r11, %r8;
	setp.eq.s32 	%p1, %r6, 3;
	@%p1 bra 	$L__BB1_5;
	setp.eq.s32 	%p2, %r6, 2;
	@%p2 bra 	$L__BB1_4;
	setp.ne.s32 	%p3, %r6, 1;
	@%p3 bra 	$L__BB1_6;
	add.s32 	%r14, %r3, %r1;
	st.shared.u32 	[%r5], %r14;
	bra.uni 	$L__BB1_7;
$L__BB1_4:
	sub.s32 	%r13, %r1, %r3;
	st.shared.u32 	[%r5], %r13;
	bra.uni 	$L__BB1_7;
$L__BB1_5:
	mul.lo.s32 	%r12, %r3, %r1;
	st.shared.u32 	[%r5], %r12;
	bra.uni 	$L__BB1_7;
$L__BB1_6:
	rem.s32 	%r15, %r1, %r3;
	st.shared.u32 	[%r5], %r15;
$L__BB1_7:
	bar.sync 	0;
	ld.shared.u32 	%r16, [%r2];
	st.global.u32 	[%rd1], %r16;
	ld.shared.u32 	%r17, [%r4];
	st.global.u32 	[%rd2], %r17;
	ld.shared.u32 	%r18, [%r5];
	st.global.u32 	[%rd3], %r18;
	ret;

}


// ===== COMPILED SASS (sm_100) =====

	.target	sm_100

	.elftype	@"ET_EXEC"


//--------------------- .note.nv.tkinfo           --------------------------
	.section	.note.nv.tkinfo,"",@"SHT_NOTE"
	.sectionflags	@"SHF_NOTE_NV_TKINFO"
	.tkinfo
        /*0018*/ 	.word	0x00000002
        /*0030*/ 	.string	""
        /*0030*/ 	.string	"ptxas"
        /*0030*/ 	.string	"Cuda compilation tools, release 13.0, V13.0.88"
        /*0030*/ 	.string	"Build cuda_13.0.r13.0/compiler.36424714_0"
        /*0030*/ 	.string	"-arch sm_100 -m 64 "



//--------------------- .note.nv.cuinfo           --------------------------
	.section	.note.nv.cuinfo,"",@"SHT_NOTE"
	.sectionflags	@"SHF_NOTE_NV_CUINFO"
        /*0018*/ 	.short	0x0002
        /*001a*/ 	.short	0x0064
        /*001c*/ 	.short	0x0082
	.zero		2


//--------------------- .nv.info                  --------------------------
	.section	.nv.info,"",@"SHT_CUDA_INFO"
	.align	4


	//----- nvinfo : EIATTR_REGCOUNT
	.align		4
        /*0000*/ 	.byte	0x04, 0x2f
        /*0002*/ 	.short	(.L_1 - .L_0)
	.align		4
.L_0:
        /*0004*/ 	.word	index@(_Z14operations_regPiS_S_i)
        /*0008*/ 	.word	0x0000000c


	//----- nvinfo : EIATTR_FRAME_SIZE
	.align		4
.L_1:
        /*000c*/ 	.byte	0x04, 0x11
        /*000e*/ 	.short	(.L_3 - .L_2)
	.align		4
.L_2:
        /*0010*/ 	.word	index@(_Z14operations_regPiS_S_i)
        /*0014*/ 	.word	0x00000000


	//----- nvinfo : EIATTR_REGCOUNT
	.align		4
.L_3:
        /*0018*/ 	.byte	0x04, 0x2f
        /*001a*/ 	.short	(.L_5 - .L_4)
	.align		4
.L_4:
        /*001c*/ 	.word	index@(_Z17operations_sharedPiS_S_i)
        /*0020*/ 	.word	0x00000014


	//----- nvinfo : EIATTR_FRAME_SIZE
	.align		4
.L_5:
        /*0024*/ 	.byte	0x04, 0x11
        /*0026*/ 	.short	(.L_7 - .L_6)
	.align		4
.L_6:
        /*0028*/ 	.word	index@(_Z17operations_sharedPiS_S_i)
        /*002c*/ 	.word	0x00000000


	//----- nvinfo : EIATTR_MIN_STACK_SIZE
	.align		4
.L_7:
        /*0030*/ 	.byte	0x04, 0x12
        /*0032*/ 	.short	(.L_9 - .L_8)
	.align		4
.L_8:
        /*0034*/ 	.word	index@(_Z17operations_sharedPiS_S_i)
        /*0038*/ 	.word	0x00000000


	//----- nvinfo : EIATTR_MIN_STACK_SIZE
	.align		4
.L_9:
        /*003c*/ 	.byte	0x04, 0x12
        /*003e*/ 	.short	(.L_11 - .L_10)
	.align		4
.L_10:
        /*0040*/ 	.word	index@(_Z14operations_regPiS_S_i)
        /*0044*/ 	.word	0x00000000
.L_11:


//--------------------- .nv.compat                --------------------------
	.section	.nv.compat,"",@"SHT_CUDA_COMPAT_INFO"
	.align	4
        /*0000*/ 	.byte	0x02, 0x09, 0x00, 0x00, 0x02, 0x02, 0x01, 0x00, 0x02, 0x05, 0x05, 0x00, 0x03, 0x07, 0x01, 0x01
        /*0010*/ 	.byte	0x02, 0x03, 0x00, 0x00, 0x02, 0x06, 0x01, 0x00, 0x04, 0x0b, 0x08, 0x00, 0x09, 0x00, 0x00, 0x00
        /*0020*/ 	.byte	0x00, 0x00, 0x00, 0x00


//--------------------- .nv.info._Z17operations_sharedPiS_S_i --------------------------
	.section	.nv.info._Z17operations_sharedPiS_S_i,"",@"SHT_CUDA_INFO"
	.sectionflags	@""
	.align	4


	//----- nvinfo : EIATTR_CUDA_API_VERSION
	.align		4
        /*0000*/ 	.byte	0x04, 0x37
        /*0002*/ 	.short	(.L_13 - .L_12)
.L_12:
        /*0004*/ 	.word	0x00000082


	//----- nvinfo : EIATTR_KPARAM_INFO
	.align		4
.L_13:
        /*0008*/ 	.byte	0x04, 0x17
        /*000a*/ 	.short	(.L_15 - .L_14)
.L_14:
        /*000c*/ 	.word	0x00000000
        /*0010*/ 	.short	0x0003
        /*0012*/ 	.short	0x0018
        /*0014*/ 	.byte	0x00, 0xf0, 0x11, 0x00


	//----- nvinfo : EIATTR_KPARAM_INFO
	.align		4
.L_15:
        /*0018*/ 	.byte	0x04, 0x17
        /*001a*/ 	.short	(.L_17 - .L_16)
.L_16:
        /*001c*/ 	.word	0x00000000
        /*0020*/ 	.short	0x0002
        /*0022*/ 	.short	0x0010
        /*0024*/ 	.byte	0x00, 0xf5, 0x21, 0x00


	//----- nvinfo : EIATTR_KPARAM_INFO
	.align		4
.L_17:
        /*0028*/ 	.byte	0x04, 0x17
        /*002a*/ 	.short	(.L_19 - .L_18)
.L_18:
        /*002c*/ 	.word	0x00000000
        /*0030*/ 	.short	0x0001
        /*0032*/ 	.short	0x0008
        /*0034*/ 	.byte	0x00, 0xf5, 0x21, 0x00


	//----- nvinfo : EIATTR_KPARAM_INFO
	.align		4
.L_19:
        /*0038*/ 	.byte	0x04, 0x17
        /*003a*/ 	.short	(.L_21 - .L_20)
.L_20:
        /*003c*/ 	.word	0x00000000
        /*0040*/ 	.short	0x0000
        /*0042*/ 	.short	0x0000
        /*0044*/ 	.byte	0x00, 0xf5, 0x21, 0x00


	//----- nvinfo : EIATTR_SPARSE_MMA_MASK
	.align		4
.L_21:
        /*0048*/ 	.byte	0x03, 0x50
        /*004a*/ 	.short	0x0000


	//----- nvinfo : EIATTR_MAXREG_COUNT
	.align		4
        /*004c*/ 	.byte	0x03, 0x1b
        /*004e*/ 	.short	0x00ff


	//----- nvinfo : EIATTR_NUM_BARRIERS
	.align		4
        /*0050*/ 	.byte	0x02, 0x4c
        /*0052*/ 	.byte	0x01
	.zero		1


	//----- nvinfo : EIATTR_MERCURY_ISA_VERSION
	.align		4
        /*0054*/ 	.byte	0x03, 0x5f
        /*0056*/ 	.short	0x0101


	//----- nvinfo : EIATTR_VRC_CTA_INIT_COUNT
	.align		4
        /*0058*/ 	.byte	0x02, 0x4a
	.zero		1
	.zero		1


	//----- nvinfo : EIATTR_EXIT_INSTR_OFFSETS
	.align		4
        /*005c*/ 	.byte	0x04, 0x1c
        /*005e*/ 	.short	(.L_23 - .L_22)


	//   ....[0]....
.L_22:
        /*0060*/ 	.word	0x00000450


	//----- nvinfo : EIATTR_CBANK_PARAM_SIZE
	.align		4
.L_23:
        /*0064*/ 	.byte	0x03, 0x19
        /*0066*/ 	.short	0x001c


	//----- nvinfo : EIATTR_PARAM_CBANK
	.align		4
        /*0068*/ 	.byte	0x04, 0x0a
        /*006a*/ 	.short	(.L_25 - .L_24)
	.align		4
.L_24:
        /*006c*/ 	.word	index@(.nv.constant0._Z17operations_sharedPiS_S_i)
        /*0070*/ 	.short	0x0380
        /*0072*/ 	.short	0x001c


	//----- nvinfo : EIATTR_SW_WAR
	.align		4
.L_25:
        /*0074*/ 	.byte	0x04, 0x36
        /*0076*/ 	.short	(.L_27 - .L_26)
.L_26:
        /*0078*/ 	.word	0x00000008
.L_27:


//--------------------- .nv.info._Z14operations_regPiS_S_i --------------------------
	.section	.nv.info._Z14operations_regPiS_S_i,"",@"SHT_CUDA_INFO"
	.sectionflags	@""
	.align	4


	//----- nvinfo : EIATTR_CUDA_API_VERSION
	.align		4
        /*0000*/ 	.byte	0x04, 0x37
        /*0002*/ 	.short	(.L_29 - .L_28)
.L_28:
        /*0004*/ 	.word	0x00000082


	//----- nvinfo : EIATTR_KPARAM_INFO
	.align		4
.L_29:
        /*0008*/ 	.byte	0x04, 0x17
        /*000a*/ 	.short	(.L_31 - .L_30)
.L_30:
        /*000c*/ 	.word	0x00000000
        /*0010*/ 	.short	0x0003
        /*0012*/ 	.short	0x0018
        /*0014*/ 	.byte	0x00, 0xf0, 0x11, 0x00


	//----- nvinfo : EIATTR_KPARAM_INFO
	.align		4
.L_31:
        /*0018*/ 	.byte	0x04, 0x17
        /*001a*/ 	.short	(.L_33 - .L_32)
.L_32:
        /*001c*/ 	.word	0x00000000
        /*0020*/ 	.short	0x0002
        /*0022*/ 	.short	0x0010
        /*0024*/ 	.byte	0x00, 0xf5, 0x21, 0x00


	//----- nvinfo : EIATTR_KPARAM_INFO
	.align		4
.L_33:
        /*0028*/ 	.byte	0x04, 0x17
        /*002a*/ 	.short	(.L_35 - .L_34)
.L_34:
        /*002c*/ 	.word	0x00000000
        /*0030*/ 	.short	0x0001
        /*0032*/ 	.short	0x0008
        /*0034*/ 	.byte	0x00, 0xf5, 0x21, 0x00


	//----- nvinfo : EIATTR_KPARAM_INFO
	.align		4
.L_35:
        /*0038*/ 	.byte	0x04, 0x17
        /*003a*/ 	.short	(.L_37 - .L_36)
.L_36:
        /*003c*/ 	.word	0x00000000
        /*0040*/ 	.short	0x0000
        /*0042*/ 	.short	0x0000
        /*0044*/ 	.byte	0x00, 0xf5, 0x21, 0x00


	//----- nvinfo : EIATTR_SPARSE_MMA_MASK
	.align		4
.L_37:
        /*0048*/ 	.byte	0x03, 0x50
        /*004a*/ 	.short	0x0000


	//----- nvinfo : EIATTR_MAXREG_COUNT
	.align		4
        /*004c*/ 	.byte	0x03, 0x1b
        /*004e*/ 	.short	0x00ff


	//----- nvinfo : EIATTR_MERCURY_ISA_VERSION
	.align		4
        /*0050*/ 	.byte	0x03, 0x5f
        /*0052*/ 	.short	0x0101


	//----- nvinfo : EIATTR_VRC_CTA_INIT_COUNT
	.align		4
        /*0054*/ 	.byte	0x02, 0x4a
	.zero		1
	.zero		1


	//----- nvinfo : EIATTR_EXIT_INSTR_OFFSETS
	.align		4
        /*0058*/ 	.byte	0x04, 0x1c
        /*005a*/ 	.short	(.L_39 - .L_38)


	//   ....[0]....
.L_38:
        /*005c*/ 	.word	0x00000330


	//----- nvinfo : EIATTR_CBANK_PARAM_SIZE
	.align		4
.L_39:
        /*0060*/ 	.byte	0x03, 0x19
        /*0062*/ 	.short	0x001c


	//----- nvinfo : EIATTR_PARAM_CBANK
	.align		4
        /*0064*/ 	.byte	0x04, 0x0a
        /*0066*/ 	.short	(.L_41 - .L_40)
	.align		4
.L_40:
        /*0068*/ 	.word	index@(.nv.constant0._Z14operations_regPiS_S_i)
        /*006c*/ 	.short	0x0380
        /*006e*/ 	.short	0x001c


	//----- nvinfo : EIATTR_SW_WAR
	.align		4
.L_41:
        /*0070*/ 	.byte	0x04, 0x36
        /*0072*/ 	.short	(.L_43 - .L_42)
.L_42:
        /*0074*/ 	.word	0x00000008
.L_43:


//--------------------- .nv.callgraph             --------------------------
	.section	.nv.callgraph,"",@"SHT_CUDA_CALLGRAPH"
	.align	4
	.sectionentsize	8
	.align		4
        /*0000*/ 	.word	0x00000000
	.align		4
        /*0004*/ 	.word	0xffffffff
	.align		4
        /*0008*/ 	.word	0x00000000
	.align		4
        /*000c*/ 	.word	0xfffffffe
	.align		4
        /*0010*/ 	.word	0x00000000
	.align		4
        /*0014*/ 	.word	0xfffffffd
	.align		4
        /*0018*/ 	.word	0x00000000
	.align		4
        /*001c*/ 	.word	0xfffffffc


//--------------------- .text._Z17operations_sharedPiS_S_i --------------------------
	.section	.text._Z17operations_sharedPiS_S_i,"ax",@progbits
	.align	128
        .global         _Z17operations_sharedPiS_S_i
        .type           _Z17operations_sharedPiS_S_i,@function
        .size           _Z17operations_sharedPiS_S_i,(.L_x_8 - _Z17operations_sharedPiS_S_i)
        .other          _Z17operations_sharedPiS_S_i,@"STO_CUDA_ENTRY STV_DEFAULT"
_Z17operations_sharedPiS_S_i:
.text._Z17operations_sharedPiS_S_i:
[----:B------:R-:W-:Y:S01]  /*0000*/  LDC R1, c[0x0][0x37c] ;  /* 0x0000df00ff017b82 */ /* 0x000fe20000000800 */
[----:B------:R-:W0:Y:S07]  /*0010*/  S2R R9, SR_TID.X ;  /* 0x0000000000097919 */ /* 0x000e2e0000002100 */
[----:B------:R-:W0:Y:S01]  /*0020*/  LDC.64 R2, c[0x0][0x380] ;  /* 0x0000e000ff027b82 */ /* 0x000e220000000a00 */
[----:B------:R-:W1:Y:S07]  /*0030*/  LDCU.64 UR8, c[0x0][0x358] ;  /* 0x00006b00ff0877ac */ /* 0x000e6e0008000a00 */
[----:B------:R-:W2:Y:S08]  /*0040*/  LDC.64 R4, c[0x0][0x388] ;  /* 0x0000e200ff047b82 */ /* 0x000eb00000000a00 */
[----:B------:R-:W3:Y:S01]  /*0050*/  S2UR UR6, SR_CgaCtaId ;  /* 0x00000000000679c3 */ /* 0x000ee20000008800 */
[----:B------:R-:W-:-:S07]  /*0060*/  UMOV UR4, 0x400 ;  /* 0x0000040000047882 */ /* 0x000fce0000000000 */
[----:B------:R-:W4:Y:S01]  /*0070*/  LDC R12, c[0x0][0x398] ;  /* 0x0000e600ff0c7b82 */ /* 0x000f220000000800 */
[----:B0-----:R-:W-:-:S07]  /*0080*/  IMAD.WIDE.U32 R2, R9, 0x4, R2 ;  /* 0x0000000409027825 */ /* 0x001fce00078e0002 */
[----:B------:R-:W0:Y:S01]  /*0090*/  LDC.64 R6, c[0x0][0x390] ;  /* 0x0000e400ff067b82 */ /* 0x000e220000000a00 */
[----:B--2---:R-:W-:Y:S01]  /*00a0*/  IMAD.WIDE.U32 R4, R9, 0x4, R4 ;  /* 0x0000000409047825 */ /* 0x004fe200078e0004 */
[----:B-1----:R-:W2:Y:S04]  /*00b0*/  LDG.E R10, desc[UR8][R2.64] ;  /* 0x00000008020a7981 */ /* 0x002ea8000c1e1900 */
[----:B------:R-:W5:Y:S01]  /*00c0*/  LDG.E R11, desc[UR8][R4.64] ;  /* 0x00000008040b7981 */ /* 0x000f62000c1e1900 */
[----:B------:R-:W-:Y:S02]  /*00d0*/  UIADD3 UR5, UPT, UPT, UR4, 0x400, URZ ;  /* 0x0000040004057890 */ /* 0x000fe4000fffe0ff */
[----:B---3--:R-:W-:Y:S02]  /*00e0*/  ULEA UR7, UR6, UR4, 0x18 ;  /* 0x0000000406077291 */ /* 0x008fe4000f8ec0ff */
[----:B------:R-:W-:-:S02]  /*00f0*/  ULEA UR5, UR6, UR5, 0x18 ;  /* 0x0000000506057291 */ /* 0x000fc4000f8ec0ff */
[----:B------:R-:W-:Y:S01]  /*0100*/  UIADD3 UR4, UPT, UPT, UR4, 0x800, URZ ;  /* 0x0000080004047890 */ /* 0x000fe2000fffe0ff */
[----:B----4-:R-:W-:Y:S02]  /*0110*/  ISETP.NE.AND P0, PT, R12, 0x3, PT ;  /* 0x000000030c00780c */ /* 0x010fe40003f05270 */
[C---:B------:R-:W-:Y:S01]  /*0120*/  LEA R8, R9.reuse, UR7, 0x2 ;  /* 0x0000000709087c11 */ /* 0x040fe2000f8e10ff */
[----:B------:R-:W-:Y:S01]  /*0130*/  ULEA UR4, UR6, UR4, 0x18 ;  /* 0x0000000406047291 */ /* 0x000fe2000f8ec0ff */
[C---:B------:R-:W-:Y:S01]  /*0140*/  LEA R0, R9.reuse, UR5, 0x2 ;  /* 0x0000000509007c11 */ /* 0x040fe2000f8e10ff */
[----:B0-----:R-:W-:-:S04]  /*0150*/  IMAD.WIDE.U32 R6, R9, 0x4, R6 ;  /* 0x0000000409067825 */ /* 0x001fc800078e0006 */
[----:B------:R-:W-:Y:S01]  /*0160*/  LEA R9, R9, UR4, 0x2 ;  /* 0x0000000409097c11 */ /* 0x000fe2000f8e10ff */
[----:B--2---:R0:W-:Y:S04]  /*0170*/  STS [R8], R10 ;  /* 0x0000000a08007388 */ /* 0x0041e80000000800 */
[----:B-----5:R0:W-:Y:S01]  /*0180*/  STS [R0], R11 ;  /* 0x0000000b00007388 */ /* 0x0201e20000000800 */
[----:B------:R-:W-:Y:S05]  /*0190*/  @!P0 BRA `(.L_x_0) ;  /* 0x0000000000888947 */ /* 0x000fea0003800000 */
[----:B------:R-:W-:-:S13]  /*01a0*/  ISETP.NE.AND P0, PT, R12, 0x2, PT ;  /* 0x000000020c00780c */ /* 0x000fda0003f05270 */
[----:B------:R-:W-:Y:S05]  /*01b0*/  @!P0 BRA `(.L_x_1) ;  /* 0x0000000000748947 */ /* 0x000fea0003800000 */
[----:B------:R-:W-:-:S13]  /*01c0*/  ISETP.NE.AND P0, PT, R12, 0x1, PT ;  /* 0x000000010c00780c */ /* 0x000fda0003f05270 */
[----:B------:R-:W-:-:S05]  /*01d0*/  @!P0 IMAD.IADD R12, R10, 0x1, R11 ;  /* 0x000000010a0c8824 */ /* 0x000fca00078e020b */
[----:B------:R1:W-:Y:S01]  /*01e0*/  @!P0 STS [R9], R12 ;  /* 0x0000000c09008388 */ /* 0x0003e20000000800 */
[----:B------:R-:W-:Y:S05]  /*01f0*/  @!P0 BRA `(.L_x_2) ;  /* 0x0000000000788947 */ /* 0x000fea0003800000 */
[-C--:B------:R-:W-:Y:S02]  /*0200*/  IABS R16, R11.reuse ;  /* 0x0000000b00107213 */ /* 0x080fe40000000000 */
[----:B------:R-:W-:Y:S02]  /*0210*/  IABS R17, R11 ;  /* 0x0000000b00117213 */ /* 0x000fe40000000000 */
[----:B------:R-:W2:Y:S01]  /*0220*/  I2F.RP R14, R16 ;  /* 0x00000010000e7306 */ /* 0x000ea20000209400 */
[----:B------:R-:W-:Y:S02]  /*0230*/  ISETP.GE.AND P2, PT, R10, RZ, PT ;  /* 0x000000ff0a00720c */ /* 0x000fe40003f46270 */
[----:B------:R-:W-:-:S05]  /*0240*/  IADD3 R17, PT, PT, RZ, -R17, RZ ;  /* 0x80000011ff117210 */ /* 0x000fca0007ffe0ff */
[----:B--2---:R-:W1:Y:S02]  /*0250*/  MUFU.RCP R14, R14 ;  /* 0x0000000e000e7308 */ /* 0x004e640000001000 */
[----:B-1----:R-:W-:Y:S01]  /*0260*/  VIADD R12, R14, 0xffffffe ;  /* 0x0ffffffe0e0c7836 */ /* 0x002fe20000000000 */
[----:B------:R-:W-:-:S05]  /*0270*/  IABS R14, R10 ;  /* 0x0000000a000e7213 */ /* 0x000fca0000000000 */
[----:B------:R1:W2:Y:S02]  /*0280*/  F2I.FTZ.U32.TRUNC.NTZ R13, R12 ;  /* 0x0000000c000d7305 */ /* 0x0002a4000021f000 */
[----:B-1----:R-:W-:Y:S02]  /*0290*/  IMAD.MOV.U32 R12, RZ, RZ, RZ ;  /* 0x000000ffff0c7224 */ /* 0x002fe400078e00ff */
[----:B--2---:R-:W-:-:S04]  /*02a0*/  IMAD.MOV R15, RZ, RZ, -R13 ;  /* 0x000000ffff0f7224 */ /* 0x004fc800078e0a0d */
[----:B------:R-:W-:-:S04]  /*02b0*/  IMAD R15, R15, R16, RZ ;  /* 0x000000100f0f7224 */ /* 0x000fc800078e02ff */
[----:B------:R-:W-:-:S04]  /*02c0*/  IMAD.HI.U32 R13, R13, R15, R12 ;  /* 0x0000000f0d0d7227 */ /* 0x000fc800078e000c */
[----:B------:R-:W-:Y:S02]  /*02d0*/  IMAD.MOV.U32 R15, RZ, RZ, R17 ;  /* 0x000000ffff0f7224 */ /* 0x000fe400078e0011 */
[----:B------:R-:W-:-:S04]  /*02e0*/  IMAD.HI.U32 R13, R13, R14, RZ ;  /* 0x0000000e0d0d7227 */ /* 0x000fc800078e00ff */
[----:B------:R-:W-:-:S05]  /*02f0*/  IMAD R13, R13, R15, R14 ;  /* 0x0000000f0d0d7224 */ /* 0x000fca00078e020e */
[----:B------:R-:W-:-:S13]  /*0300*/  ISETP.GT.U32.AND P0, PT, R16, R13, PT ;  /* 0x0000000d1000720c */ /* 0x000fda0003f04070 */
[----:B------:R-:W-:Y:S02]  /*0310*/  @!P0 IADD3 R13, PT, PT, R13, -R16, RZ ;  /* 0x800000100d0d8210 */ /* 0x000fe40007ffe0ff */
[----:B------:R-:W-:Y:S02]  /*0320*/  ISETP.NE.AND P0, PT, R11, RZ, PT ;  /* 0x000000ff0b00720c */ /* 0x000fe40003f05270 */
[----:B------:R-:W-:-:S13]  /*0330*/  ISETP.GT.U32.AND P1, PT, R16, R13, PT ;  /* 0x0000000d1000720c */ /* 0x000fda0003f24070 */
[----:B------:R-:W-:-:S04]  /*0340*/  @!P1 IMAD.IADD R13, R13, 0x1, -R16 ;  /* 0x000000010d0d9824 */ /* 0x000fc800078e0a10 */
[----:B------:R-:W-:Y:S01]  /*0350*/  @!P2 IMAD.MOV R13, RZ, RZ, -R13 ;  /* 0x000000ffff0da224 */ /* 0x000fe200078e0a0d */
[----:B------:R-:W-:-:S05]  /*0360*/  @!P0 LOP3.LUT R13, RZ, R11, RZ, 0x33, !PT ;  /* 0x0000000bff0d8212 */ /* 0x000fca00078e33ff */
[----:B------:R2:W-:Y:S01]  /*0370*/  STS [R9], R13 ;  /* 0x0000000d09007388 */ /* 0x0005e20000000800 */
[----:B------:R-:W-:Y:S05]  /*0380*/  BRA `(.L_x_2) ;  /* 0x0000000000147947 */ /* 0x000fea0003800000 */
.L_x_1:
[----:B0-----:R-:W-:-:S05]  /*0390*/  IADD3 R10, PT, PT, R10, -R11, RZ ;  /* 0x8000000b0a0a7210 */ /* 0x001fca0007ffe0ff */
[----:B------:R3:W-:Y:S01]  /*03a0*/  STS [R9], R10 ;  /* 0x0000000a09007388 */ /* 0x0007e20000000800 */
[----:B------:R-:W-:Y:S05]  /*03b0*/  BRA `(.L_x_2) ;  /* 0x0000000000087947 */ /* 0x000fea0003800000 */
.L_x_0:
[----:B0-----:R-:W-:-:S05]  /*03c0*/  IMAD R10, R10, R11, RZ ;  /* 0x0000000b0a0a7224 */ /* 0x001fca00078e02ff */
[----:B------:R4:W-:Y:S02]  /*03d0*/  STS [R9], R10 ;  /* 0x0000000a09007388 */ /* 0x0009e40000000800 */
.L_x_2:
[----:B------:R-:W-:Y:S06]  /*03e0*/  BAR.SYNC.DEFER_BLOCKING 0x0 ;  /* 0x0000000000007b1d */ /* 0x000fec0000010000 */
[----:B0-----:R-:W0:Y:S04]  /*03f0*/  LDS R11, [R8] ;  /* 0x00000000080b7984 */ /* 0x001e280000000800 */
[----:B--2---:R-:W2:Y:S04]  /*0400*/  LDS R13, [R0] ;  /* 0x00000000000d7984 */ /* 0x004ea80000000800 */
[----:B-1-34-:R-:W1:Y:S04]  /*0410*/  LDS R9, [R9] ;  /* 0x0000000009097984 */ /* 0x01ae680000000800 */
[----:B0-----:R-:W-:Y:S04]  /*0420*/  STG.E desc[UR8][R2.64], R11 ;  /* 0x0000000b02007986 */ /* 0x001fe8000c101908 */
[----:B--2---:R-:W-:Y:S04]  /*0430*/  STG.E desc[UR8][R4.64], R13 ;  /* 0x0000000d04007986 */ /* 0x004fe8000c101908 */
[----:B-1----:R-:W-:Y:S01]  /*0440*/  STG.E desc[UR8][R6.64], R9 ;  /* 0x0000000906007986 */ /* 0x002fe2000c101908 */
[----:B------:R-:W-:Y:S05]  /*0450*/  EXIT ;  /* 0x000000000000794d */ /* 0x000fea0003800000 */
.L_x_3:
[----:B------:R-:W-:-:S00]  /*0460*/  BRA `(.L_x_3) ;  /* 0xfffffffc00fc7947 */ /* 0x000fc0000383ffff */
[----:B------:R-:W-:-:S00]  /*0470*/  NOP ;  /* 0x0000000000007918 */ /* 0x000fc00000000000 */
        /* <DEDUP_REMOVED lines=8> */
.L_x_8:


//--------------------- .text._Z14operations_regPiS_S_i --------------------------
	.section	.text._Z14operations_regPiS_S_i,"ax",@progbits
	.align	128
        .global         _Z14operations_regPiS_S_i
        .type           _Z14operations_regPiS_S_i,@function
        .size           _Z14operations_regPiS_S_i,(.L_x_9 - _Z14operations_regPiS_S_i)
        .other          _Z14operations_regPiS_S_i,@"STO_CUDA_ENTRY STV_DEFAULT"
_Z14operations_regPiS_S_i:
.text._Z14operations_regPiS_S_i:
[----:B------:R-:W-:Y:S01]  /*0000*/  LDC R1, c[0x0][0x37c] ;  /* 0x0000df00ff017b82 */ /* 0x000fe20000000800 */
[----:B------:R-:W0:Y:S01]  /*0010*/  S2R R0, SR_TID.X ;  /* 0x0000000000007919 */ /* 0x000e220000002100 */
[----:B------:R-:W0:Y:S06]  /*0020*/  LDCU UR6, c[0x0][0x360] ;  /* 0x00006c00ff0677ac */ /* 0x000e2c0008000800 */
[----:B------:R-:W1:Y:S01]  /*0030*/  LDC.64 R4, c[0x0][0x388] ;  /* 0x0000e200ff047b82 */ /* 0x000e620000000a00 */
[----:B------:R-:W0:Y:S01]  /*0040*/  S2R R7, SR_CTAID.X ;  /* 0x0000000000077919 */ /* 0x000e220000002500 */
[----:B------:R-:W2:Y:S06]  /*0050*/  LDCU.64 UR4, c[0x0][0x358] ;  /* 0x00006b00ff0477ac */ /* 0x000eac0008000a00 */
[----:B------:R-:W3:Y:S01]  /*0060*/  LDC.64 R2, c[0x0][0x380] ;  /* 0x0000e000ff027b82 */ /* 0x000ee20000000a00 */
[----:B0-----:R-:W-:-:S07]  /*0070*/  IMAD R0, R7, UR6, R0 ;  /* 0x0000000607007c24 */ /* 0x001fce000f8e0200 */
[----:B------:R-:W0:Y:S01]  /*0080*/  LDC R7, c[0x0][0x398] ;  /* 0x0000e600ff077b82 */ /* 0x000e220000000800 */
[----:B-1----:R-:W-:-:S04]  /*0090*/  IMAD.WIDE R4, R0, 0x4, R4 ;  /* 0x0000000400047825 */ /* 0x002fc800078e0204 */
[----:B---3--:R-:W-:Y:S02]  /*00a0*/  IMAD.WIDE R2, R0, 0x4, R2 ;  /* 0x0000000400027825 */ /* 0x008fe400078e0202 */
[----:B--2---:R1:W5:Y:S04]  /*00b0*/  LDG.E R5, desc[UR4][R4.64] ;  /* 0x0000000404057981 */ /* 0x004368000c1e1900 */
[----:B------:R1:W5:Y:S01]  /*00c0*/  LDG.E R6, desc[UR4][R2.64] ;  /* 0x0000000402067981 */ /* 0x000362000c1e1900 */
[----:B0-----:R-:W-:-:S13]  /*00d0*/  ISETP.NE.AND P0, PT, R7, 0x3, PT ;  /* 0x000000030700780c */ /* 0x001fda0003f05270 */
[----:B-1----:R-:W-:Y:S05]  /*00e0*/  @!P0 BRA `(.L_x_4) ;  /* 0x0000000000808947 */ /* 0x002fea0003800000 */
[----:B------:R-:W-:-:S13]  /*00f0*/  ISETP.NE.AND P0, PT, R7, 0x2, PT ;  /* 0x000000020700780c */ /* 0x000fda0003f05270 */
[----:B------:R-:W-:Y:S05]  /*0100*/  @!P0 BRA `(.L_x_5) ;  /* 0x0000000000708947 */ /* 0x000fea0003800000 */
[----:B------:R-:W-:-:S13]  /*0110*/  ISETP.NE.AND P0, PT, R7, 0x1, PT ;  /* 0x000000010700780c */ /* 0x000fda0003f05270 */
[----:B-----5:R-:W-:Y:S01]  /*0120*/  @!P0 IMAD.IADD R7, R6, 0x1, R5 ;  /* 0x0000000106078824 */ /* 0x020fe200078e0205 */
[----:B------:R-:W-:Y:S06]  /*0130*/  @!P0 BRA `(.L_x_6) ;  /* 0x0000000000708947 */ /* 0x000fec0003800000 */
[-C--:B------:R-:W-:Y:S02]  /*0140*/  IABS R8, R5.reuse ;  /* 0x0000000500087213 */ /* 0x080fe40000000000 */
[----:B------:R-:W-:Y:S02]  /*0150*/  IABS R9, R5 ;  /* 0x0000000500097213 */ /* 0x000fe40000000000 */
[----:B------:R-:W0:Y:S01]  /*0160*/  I2F.RP R4, R8 ;  /* 0x0000000800047306 */ /* 0x000e220000209400 */
[----:B------:R-:W-:Y:S02]  /*0170*/  ISETP.GE.AND P2, PT, R6, RZ, PT ;  /* 0x000000ff0600720c */ /* 0x000fe40003f46270 */
[----:B------:R-:W-:-:S05]  /*0180*/  IADD3 R9, PT, PT, RZ, -R9, RZ ;  /* 0x80000009ff097210 */ /* 0x000fca0007ffe0ff */
[----:B0-----:R-:W0:Y:S02]  /*0190*/  MUFU.RCP R4, R4 ;  /* 0x0000000400047308 */ /* 0x001e240000001000 */
[----:B0-----:R-:W-:Y:S02]  /*01a0*/  IADD3 R2, PT, PT, R4, 0xffffffe, RZ ;  /* 0x0ffffffe04027810 */ /* 0x001fe40007ffe0ff */
[----:B------:R-:W-:-:S04]  /*01b0*/  IABS R4, R6 ;  /* 0x0000000600047213 */ /* 0x000fc80000000000 */
[----:B------:R0:W1:Y:S02]  /*01c0*/  F2I.FTZ.U32.TRUNC.NTZ R3, R2 ;  /* 0x0000000200037305 */ /* 0x000064000021f000 */
[----:B0-----:R-:W-:Y:S02]  /*01d0*/  IMAD.MOV.U32 R2, RZ, RZ, RZ ;  /* 0x000000ffff027224 */ /* 0x001fe400078e00ff */
[----:B-1----:R-:W-:-:S04]  /*01e0*/  IMAD.MOV R7, RZ, RZ, -R3 ;  /* 0x000000ffff077224 */ /* 0x002fc800078e0a03 */
[----:B------:R-:W-:-:S04]  /*01f0*/  IMAD R7, R7, R8, RZ ;  /* 0x0000000807077224 */ /* 0x000fc800078e02ff */
[----:B------:R-:W-:Y:S01]  /*0200*/  IMAD.HI.U32 R3, R3, R7, R2 ;  /* 0x0000000703037227 */ /* 0x000fe200078e0002 */
[----:B------:R-:W-:-:S05]  /*0210*/  MOV R7, R9 ;  /* 0x0000000900077202 */ /* 0x000fca0000000f00 */
[----:B------:R-:W-:-:S04]  /*0220*/  IMAD.HI.U32 R3, R3, R4, RZ ;  /* 0x0000000403037227 */ /* 0x000fc800078e00ff */
[----:B------:R-:W-:-:S05]  /*0230*/  IMAD R3, R3, R7, R4 ;  /* 0x0000000703037224 */ /* 0x000fca00078e0204 */
[----:B------:R-:W-:-:S13]  /*0240*/  ISETP.GT.U32.AND P0, PT, R8, R3, PT ;  /* 0x000000030800720c */ /* 0x000fda0003f04070 */
[----:B------:R-:W-:Y:S01]  /*0250*/  @!P0 IMAD.IADD R3, R3, 0x1, -R8 ;  /* 0x0000000103038824 */ /* 0x000fe200078e0a08 */
[----:B------:R-:W-:-:S04]  /*0260*/  ISETP.NE.AND P0, PT, R5, RZ, PT ;  /* 0x000000ff0500720c */ /* 0x000fc80003f05270 */
[----:B------:R-:W-:-:S13]  /*0270*/  ISETP.GT.U32.AND P1, PT, R8, R3, PT ;  /* 0x000000030800720c */ /* 0x000fda0003f24070 */
[----:B------:R-:W-:-:S05]  /*0280*/  @!P1 IADD3 R3, PT, PT, R3, -R8, RZ ;  /* 0x8000000803039210 */ /* 0x000fca0007ffe0ff */
[----:B------:R-:W-:Y:S01]  /*0290*/  @!P2 IMAD.MOV R3, RZ, RZ, -R3 ;  /* 0x000000ffff03a224 */ /* 0x000fe200078e0a03 */
[----:B------:R-:W-:-:S04]  /*02a0*/  @!P0 LOP3.LUT R3, RZ, R5, RZ, 0x33, !PT ;  /* 0x00000005ff038212 */ /* 0x000fc800078e33ff */
[----:B------:R-:W-:Y:S01]  /*02b0*/  MOV R7, R3 ;  /* 0x0000000300077202 */ /* 0x000fe20000000f00 */
[----:B------:R-:W-:Y:S06]  /*02c0*/  BRA `(.L_x_6) ;  /* 0x00000000000c7947 */ /* 0x000fec0003800000 */
.L_x_5:
[----:B-----5:R-:W-:Y:S01]  /*02d0*/  IMAD.IADD R7, R6, 0x1, -R5 ;  /* 0x0000000106077824 */ /* 0x020fe200078e0a05 */
[----:B------:R-:W-:Y:S06]  /*02e0*/  BRA `(.L_x_6) ;  /* 0x0000000000047947 */ /* 0x000fec0003800000 */
.L_x_4:
[----:B-----5:R-:W-:-:S07]  /*02f0*/  IMAD R7, R6, R5, RZ ;  /* 0x0000000506077224 */ /* 0x020fce00078e02ff */
.L_x_6:
[----:B------:R-:W0:Y:S02]  /*0300*/  LDC.64 R2, c[0x0][0x390] ;  /* 0x0000e400ff027b82 */ /* 0x000e240000000a00 */
[----:B0-----:R-:W-:-:S05]  /*0310*/  IMAD.WIDE R2, R0, 0x4, R2 ;  /* 0x0000000400027825 */ /* 0x001fca00078e0202 */
[----:B------:R-:W-:Y:S01]  /*0320*/  STG.E desc[UR4][R2.64], R7 ;  /* 0x0000000702007986 */ /* 0x000fe2000c101904 */
[----:B------:R-:W-:Y:S05]  /*0330*/  EXIT ;  /* 0x000000000000794d */ /* 0x000fea0003800000 */
.L_x_7:
        /* <DEDUP_REMOVED lines=12> */
.L_x_9:


//--------------------- .nv.shared._Z17operations_sharedPiS_S_i --------------------------
	.section	.nv.shared._Z17operations_sharedPiS_S_i,"aw",@nobits
	.sectionflags	@""
	.align	4
.nv.shared._Z17operations_sharedPiS_S_i:
	.zero		4096


//--------------------- .nv.shared.reserved.0     --------------------------
	.section	.nv.shared.reserved.0,"aw",@nobits
	.weak		__nv_reservedSMEM_offset_0_alias
	.size		__nv_reservedSMEM_offset_0_alias, 0, 64
	.other		__nv_reservedSMEM_offset_0_alias,@"STO_CUDA_RESERVED_SHARED STV_DEFAULT"
__nv_reservedSMEM_offset_0_alias:
	.zero		0
	.zero		64


//--------------------- .nv.constant0._Z17operations_sharedPiS_S_i --------------------------
	.section	.nv.constant0._Z17operations_sharedPiS_S_i,"a",@progbits
	.sectionflags	@""
	.align	4
.nv.constant0._Z17operations_sharedPiS_S_i:
	.zero		924


//--------------------- .nv.constant0._Z14operations_regPiS_S_i --------------------------
	.section	.nv.constant0._Z14operations_regPiS_S_i,"a",@progbits
	.sectionflags	@""
	.align	4
.nv.constant0._Z14operations_regPiS_S_i:
	.zero		924


//--------------------- SYMBOLS --------------------------

	.type		.nv.reservedSmem.offset0,@object
	.size		.nv.reservedSmem.offset0,0x4
	.type		.nv.reservedSmem.cap,@object
	.size		.nv.reservedSmem.cap,0x4
